//
// Generated by NVIDIA NVVM Compiler
//
// Compiler Build ID: CL-36424714
// Cuda compilation tools, release 13.0, V13.0.88
// Based on NVVM 20.0.0
//

.version 9.0
.target sm_100
.address_size 64

	// .globl	_Z10cuda_helloi
.extern .func  (.param .b32 func_retval0) vprintf
(
	.param .b64 vprintf_param_0,
	.param .b64 vprintf_param_1
)
;
.global .align 1 .b8 $str[23] = {72, 101, 108, 108, 111, 32, 87, 111, 114, 108, 100, 32, 100, 117, 32, 71, 80, 85, 32, 37, 100, 10};

.visible .entry _Z10cuda_helloi(
	.param .u32 _Z10cuda_helloi_param_0
)
{
	.local .align 8 .b8 	__local_depot0[8];
	.reg .b64 	%SP;
	.reg .b64 	%SPL;
	.reg .b32 	%r<4>;
	.reg .b64 	%rd<5>;

	mov.u64 	%SPL, __local_depot0;
	cvta.local.u64 	%SP, %SPL;
	ld.param.u32 	%r1, [_Z10cuda_helloi_param_0];
	add.u64 	%rd1, %SP, 0;
	add.u64 	%rd2, %SPL, 0;
	st.local.u32 	[%rd2], %r1;
	mov.u64 	%rd3, $str;
	cvta.global.u64 	%rd4, %rd3;
	{ // callseq 0, 0
	.param .b64 param0;
	st.param.b64 	[param0], %rd4;
	.param .b64 param1;
	st.param.b64 	[param1], %rd1;
	.param .b32 retval0;
	call.uni (retval0), 
	vprintf, 
	(
	param0, 
	param1
	);
	ld.param.b32 	%r2, [retval0];
	} // callseq 0
	ret;

}


// ===== COMPILED SASS (sm_100) =====

	.target	sm_100

	.elftype	@"ET_EXEC"


//--------------------- .note.nv.tkinfo           --------------------------
	.section	.note.nv.tkinfo,"",@"SHT_NOTE"
	.sectionflags	@"SHF_NOTE_NV_TKINFO"
	.tkinfo
        /*0018*/ 	.word	0x00000002
        /*0030*/ 	.string	""
        /*0030*/ 	.string	"ptxas"
        /*0030*/ 	.string	"Cuda compilation tools, release 13.0, V13.0.88"
        /*0030*/ 	.string	"Build cuda_13.0.r13.0/compiler.36424714_0"
        /*0030*/ 	.string	"-arch sm_100 -m 64 "



//--------------------- .note.nv.cuinfo           --------------------------
	.section	.note.nv.cuinfo,"",@"SHT_NOTE"
	.sectionflags	@"SHF_NOTE_NV_CUINFO"
        /*0018*/ 	.short	0x0002
        /*001a*/ 	.short	0x0064
        /*001c*/ 	.short	0x0082
	.zero		2


//--------------------- .nv.info                  --------------------------
	.section	.nv.info,"",@"SHT_CUDA_INFO"
	.align	4


	//----- nvinfo : EIATTR_REGCOUNT
	.align		4
        /*0000*/ 	.byte	0x04, 0x2f
        /*0002*/ 	.short	(.L_2 - .L_1)
	.align		4
.L_1:
        /*0004*/ 	.word	index@(_Z10cuda_helloi)
        /*0008*/ 	.word	0x00000018


	//----- nvinfo : EIATTR_FRAME_SIZE
	.align		4
.L_2:
        /*000c*/ 	.byte	0x04, 0x11
        /*000e*/ 	.short	(.L_4 - .L_3)
	.align		4
.L_3:
        /*0010*/ 	.word	index@(_Z10cuda_helloi)
        /*0014*/ 	.word	0x00000008


	//----- nvinfo : EIATTR_MIN_STACK_SIZE
	.align		4
.L_4:
        /*0018*/ 	.byte	0x04, 0x12
        /*001a*/ 	.short	(.L_6 - .L_5)
	.align		4
.L_5:
        /*001c*/ 	.word	index@(_Z10cuda_helloi)
        /*0020*/ 	.word	0x00000008
.L_6:


//--------------------- .nv.compat                --------------------------
	.section	.nv.compat,"",@"SHT_CUDA_COMPAT_INFO"
	.align	4
        /*0000*/ 	.byte	0x02, 0x09, 0x00, 0x00, 0x02, 0x02, 0x01, 0x00, 0x02, 0x05, 0x05, 0x00, 0x03, 0x07, 0x01, 0x01
        /*0010*/ 	.byte	0x02, 0x03, 0x00, 0x00, 0x02, 0x06, 0x01, 0x00, 0x04, 0x0b, 0x08, 0x00, 0x09, 0x00, 0x00, 0x00
        /*0020*/ 	.byte	0x00, 0x00, 0x00, 0x00


//--------------------- .nv.info._Z10cuda_helloi  --------------------------
	.section	.nv.info._Z10cuda_helloi,"",@"SHT_CUDA_INFO"
	.sectionflags	@""
	.align	4


	//----- nvinfo : EIATTR_CUDA_API_VERSION
	.align		4
        /*0000*/ 	.byte	0x04, 0x37
        /*0002*/ 	.short	(.L_8 - .L_7)
.L_7:
        /*0004*/ 	.word	0x00000082


	//----- nvinfo : EIATTR_KPARAM_INFO
	.align		4
.L_8:
        /*0008*/ 	.byte	0x04, 0x17
        /*000a*/ 	.short	(.L_10 - .L_9)
.L_9:
        /*000c*/ 	.word	0x00000000
        /*0010*/ 	.short	0x0000
        /*0012*/ 	.short	0x0000
        /*0014*/ 	.byte	0x00, 0xf0, 0x11, 0x00


	//----- nvinfo : EIATTR_SPARSE_MMA_MASK
	.align		4
.L_10:
        /*0018*/ 	.byte	0x03, 0x50
        /*001a*/ 	.short	0x0000


	//----- nvinfo : EIATTR_MAXREG_COUNT
	.align		4
        /*001c*/ 	.byte	0x03, 0x1b
        /*001e*/ 	.short	0x00ff


	//----- nvinfo : EIATTR_EXTERNS
	.align		4
        /*0020*/ 	.byte	0x04, 0x0f
        /*0022*/ 	.short	(.L_12 - .L_11)


	//   ....[0]....
	.align		4
.L_11:
        /*0024*/ 	.word	index@(vprintf)


	//----- nvinfo : EIATTR_MERCURY_ISA_VERSION
	.align		4
.L_12:
        /*0028*/ 	.byte	0x03, 0x5f
        /*002a*/ 	.short	0x0101


	//----- nvinfo : EIATTR_VRC_CTA_INIT_COUNT
	.align		4
        /*002c*/ 	.byte	0x02, 0x4a
	.zero		1
	.zero		1


	//----- nvinfo : EIATTR_SYSCALL_OFFSETS
	.align		4
        /*0030*/ 	.byte	0x04, 0x46
        /*0032*/ 	.short	(.L_14 - .L_13)


	//   ....[0]....
.L_13:
        /*0034*/ 	.word	0x000000e0


	//----- nvinfo : EIATTR_EXIT_INSTR_OFFSETS
	.align		4
.L_14:
        /*0038*/ 	.byte	0x04, 0x1c
        /*003a*/ 	.short	(.L_16 - .L_15)


	//   ....[0]....
.L_15:
        /*003c*/ 	.word	0x000000f0


	//----- nvinfo : EIATTR_CBANK_PARAM_SIZE
	.align		4
.L_16:
        /*0040*/ 	.byte	0x03, 0x19
        /*0042*/ 	.short	0x0004


	//----- nvinfo : EIATTR_PARAM_CBANK
	.align		4
        /*0044*/ 	.byte	0x04, 0x0a
        /*0046*/ 	.short	(.L_18 - .L_17)
	.align		4
.L_17:
        /*0048*/ 	.word	index@(.nv.constant0._Z10cuda_helloi)
        /*004c*/ 	.short	0x0380
        /*004e*/ 	.short	0x0004


	//----- nvinfo : EIATTR_SW_WAR
	.align		4
.L_18:
        /*0050*/ 	.byte	0x04, 0x36
        /*0052*/ 	.short	(.L_20 - .L_19)
.L_19:
        /*0054*/ 	.word	0x00000008
.L_20:


//--------------------- .nv.callgraph             --------------------------
	.section	.nv.callgraph,"",@"SHT_CUDA_CALLGRAPH"
	.align	4
	.sectionentsize	8
	.align		4
        /*0000*/ 	.word	0x00000000
	.align		4
        /*0004*/ 	.word	0xffffffff
	.align		4
        /*0008*/ 	.word	index@(_Z10cuda_helloi)
	.align		4
        /*000c*/ 	.word	index@(vprintf)
	.align		4
        /*0010*/ 	.word	0x00000000
	.align		4
        /*0014*/ 	.word	0xfffffffe
	.align		4
        /*0018*/ 	.word	0x00000000
	.align		4
        /*001c*/ 	.word	0xfffffffd
	.align		4
        /*0020*/ 	.word	0x00000000
	.align		4
        /*0024*/ 	.word	0xfffffffc


//--------------------- .nv.constant4             --------------------------
	.section	.nv.constant4,"a",@progbits
	.align	8
	.align		8
.nv.constant4:
        /*0000*/ 	.dword	vprintf
	.align		8
        /*0008*/ 	.dword	$str


//--------------------- .text._Z10cuda_helloi     --------------------------
	.section	.text._Z10cuda_helloi,"ax",@progbits
	.align	128
        .global         _Z10cuda_helloi
        .type           _Z10cuda_helloi,@function
        .size           _Z10cuda_helloi,(.L_x_2 - _Z10cuda_helloi)
        .other          _Z10cuda_helloi,@"STO_CUDA_ENTRY STV_DEFAULT"
_Z10cuda_helloi:
.text._Z10cuda_helloi:
[----:B------:R-:W0:Y:S08]  /*0000*/  LDC R1, c[0x0][0x37c] ;  /* 0x0000df00ff017b82 */ /* 0x000e300000000800 */
[----:B------:R-:W1:Y:S01]  /*0010*/  LDC R8, c[0x0][0x380] ;  /* 0x0000e000ff087b82 */ /* 0x000e620000000800 */
[----:B0-----:R-:W-:Y:S01]  /*0020*/  VIADD R1, R1, 0xfffffff8 ;  /* 0xfffffff801017836 */ /* 0x001fe20000000000 */
[----:B------:R-:W-:Y:S01]  /*0030*/  MOV R0, 0x0 ;  /* 0x0000000000007802 */ /* 0x000fe20000000f00 */
[----:B------:R-:W0:Y:S01]  /*0040*/  LDCU UR4, c[0x0][0x2f8] ;  /* 0x00005f00ff0477ac */ /* 0x000e220008000800 */
[----:B------:R-:W2:Y:S04]  /*0050*/  LDCU.64 UR6, c[0x4][0x8] ;  /* 0x01000100ff0677ac */ /* 0x000ea80008000a00 */
[----:B------:R3:W4:Y:S01]  /*0060*/  LDC.64 R2, c[0x4][R0] ;  /* 0x0100000000027b82 */ /* 0x0007220000000a00 */
[----:B------:R-:W5:Y:S01]  /*0070*/  LDCU UR5, c[0x0][0x2fc] ;  /* 0x00005f80ff0577ac */ /* 0x000f620008000800 */
[----:B0-----:R-:W-:Y:S01]  /*0080*/  IADD3 R6, P0, PT, R1, UR4, RZ ;  /* 0x0000000401067c10 */ /* 0x001fe2000ff1e0ff */
[----:B-1----:R3:W-:Y:S01]  /*0090*/  STL [R1], R8 ;  /* 0x0000000801007387 */ /* 0x0027e20000100800 */
[----:B--2---:R-:W-:Y:S01]  /*00a0*/  IMAD.U32 R4, RZ, RZ, UR6 ;  /* 0x00000006ff047e24 */ /* 0x004fe2000f8e00ff */
[----:B------:R-:W-:-:S02]  /*00b0*/  MOV R5, UR7 ;  /* 0x0000000700057c02 */ /* 0x000fc40008000f00 */
[----:B-----5:R-:W-:-:S08]  /*00c0*/  IMAD.X R7, RZ, RZ, UR5, P0 ;  /* 0x00000005ff077e24 */ /* 0x020fd000080e06ff */
[----:B------:R-:W-:-:S07]  /*00d0*/  LEPC R20, `(.L_x_0) ;  /* 0x000000001014794e */ /* 0x000fce0000000000 */
[----:B---34-:R-:W-:Y:S05]  /*00e0*/  CALL.ABS.NOINC R2 ;  /* 0x0000000002007343 */ /* 0x018fea0003c00000 */
.L_x_0:
[----:B------:R-:W-:Y:S05]  /*00f0*/  EXIT ;  /* 0x000000000000794d */ /* 0x000fea0003800000 */
.L_x_1:
[----:B------:R-:W-:-:S00]  /*0100*/  BRA `(.L_x_1) ;  /* 0xfffffffc00fc7947 */ /* 0x000fc0000383ffff */
[----:B------:R-:W-:-:S00]  /*0110*/  NOP ;  /* 0x0000000000007918 */ /* 0x000fc00000000000 */
        /* <DEDUP_REMOVED lines=14> */
.L_x_2:


//--------------------- .nv.global.init           --------------------------
	.section	.nv.global.init,"aw",@progbits
.nv.global.init:
	.type		$str,@object
	.size		$str,(.L_0 - $str)
$str:
        /*0000*/ 	.byte	0x48, 0x65, 0x6c, 0x6c, 0x6f, 0x20, 0x57, 0x6f, 0x72, 0x6c, 0x64, 0x20, 0x64, 0x75, 0x20, 0x47
        /*0010*/ 	.byte	0x50, 0x55, 0x20, 0x25, 0x64, 0x0a, 0x00
.L_0:


//--------------------- .nv.shared.reserved.0     --------------------------
	.section	.nv.shared.reserved.0,"aw",@nobits
	.weak		__nv_reservedSMEM_offset_0_alias
	.size		__nv_reservedSMEM_offset_0_alias, 0, 64
	.other		__nv_reservedSMEM_offset_0_alias,@"STO_CUDA_RESERVED_SHARED STV_DEFAULT"
__nv_reservedSMEM_offset_0_alias:
	.zero		0
	.zero		64


//--------------------- .nv.constant0._Z10cuda_helloi --------------------------
	.section	.nv.constant0._Z10cuda_helloi,"a",@progbits
	.sectionflags	@""
	.align	4
.nv.constant0._Z10cuda_helloi:
	.zero		900


//--------------------- SYMBOLS --------------------------

	.type		.nv.reservedSmem.offset0,@object
	.size		.nv.reservedSmem.offset0,0x4
	.type		vprintf,@function
